//
// Generated by NVIDIA NVVM Compiler
//
// Compiler Build ID: CL-36424714
// Cuda compilation tools, release 13.0, V13.0.88
// Based on NVVM 20.0.0
//

.version 9.0
.target sm_100
.address_size 64

	// .globl	_Z10sgemm_smemiiifPfPKffS_
.extern .func __assertfail
(
	.param .b64 __assertfail_param_0,
	.param .b64 __assertfail_param_1,
	.param .b32 __assertfail_param_2,
	.param .b64 __assertfail_param_3,
	.param .b64 __assertfail_param_4
)
;
.global .align 1 .b8 __unnamed_1[78] = {118, 111, 105, 100, 32, 115, 103, 101, 109, 109, 95, 115, 109, 101, 109, 40, 105, 110, 116, 44, 32, 105, 110, 116, 44, 32, 105, 110, 116, 44, 32, 102, 108, 111, 97, 116, 44, 32, 102, 108, 111, 97, 116, 32, 42, 44, 32, 99, 111, 110, 115, 116, 32, 102, 108, 111, 97, 116, 32, 42, 44, 32, 102, 108, 111, 97, 116, 44, 32, 102, 108, 111, 97, 116, 32, 42, 41};
// _ZZ10sgemm_smemiiifPfPKffS_E2As has been demoted
// _ZZ10sgemm_smemiiifPfPKffS_E2Bs has been demoted
.global .align 1 .b8 $str[32] = {116, 104, 114, 101, 97, 100, 115, 95, 112, 101, 114, 95, 98, 108, 111, 99, 107, 32, 61, 61, 32, 98, 108, 111, 99, 107, 68, 105, 109, 46, 120};
.global .align 1 .b8 $str$1[27] = {47, 116, 109, 112, 47, 115, 97, 115, 115, 95, 99, 117, 95, 119, 103, 52, 106, 53, 111, 103, 104, 47, 107, 46, 99, 117};

.visible .entry _Z10sgemm_smemiiifPfPKffS_(
	.param .u32 _Z10sgemm_smemiiifPfPKffS__param_0,
	.param .u32 _Z10sgemm_smemiiifPfPKffS__param_1,
	.param .u32 _Z10sgemm_smemiiifPfPKffS__param_2,
	.param .f32 _Z10sgemm_smemiiifPfPKffS__param_3,
	.param .u64 .ptr .align 1 _Z10sgemm_smemiiifPfPKffS__param_4,
	.param .u64 .ptr .align 1 _Z10sgemm_smemiiifPfPKffS__param_5,
	.param .f32 _Z10sgemm_smemiiifPfPKffS__param_6,
	.param .u64 .ptr .align 1 _Z10sgemm_smemiiifPfPKffS__param_7
)
{
	.reg .pred 	%p<4>;
	.reg .b32 	%r<44>;
	.reg .b32 	%f<199>;
	.reg .b64 	%rd<61>;
	// demoted variable
	.shared .align 4 .b8 _ZZ10sgemm_smemiiifPfPKffS_E2As[2048];
	// demoted variable
	.shared .align 4 .b8 _ZZ10sgemm_smemiiifPfPKffS_E2Bs[2048];
	ld.param.u32 	%r12, [_Z10sgemm_smemiiifPfPKffS__param_1];
	ld.param.u32 	%r13, [_Z10sgemm_smemiiifPfPKffS__param_2];
	ld.param.f32 	%f25, [_Z10sgemm_smemiiifPfPKffS__param_3];
	ld.param.u64 	%rd8, [_Z10sgemm_smemiiifPfPKffS__param_4];
	ld.param.u64 	%rd9, [_Z10sgemm_smemiiifPfPKffS__param_5];
	ld.param.f32 	%f26, [_Z10sgemm_smemiiifPfPKffS__param_6];
	ld.param.u64 	%rd10, [_Z10sgemm_smemiiifPfPKffS__param_7];
	mov.u32 	%r14, %ntid.x;
	setp.eq.s32 	%p1, %r14, 512;
	@%p1 bra 	$L__BB0_2;
	mov.u64 	%rd11, $str;
	cvta.global.u64 	%rd12, %rd11;
	mov.u64 	%rd13, $str$1;
	cvta.global.u64 	%rd14, %rd13;
	mov.u64 	%rd15, __unnamed_1;
	cvta.global.u64 	%rd16, %rd15;
	{ // callseq 0, 0
	.param .b64 param0;
	st.param.b64 	[param0], %rd12;
	.param .b64 param1;
	st.param.b64 	[param1], %rd14;
	.param .b32 param2;
	st.param.b32 	[param2], 37;
	.param .b64 param3;
	st.param.b64 	[param3], %rd16;
	.param .b64 param4;
	st.param.b64 	[param4], 1;
	call.uni 
	__assertfail, 
	(
	param0, 
	param1, 
	param2, 
	param3, 
	param4
	);
	} // callseq 0
$L__BB0_2:
	mov.u32 	%r1, %tid.x;
	shr.u32 	%r2, %r1, 6;
	and.b32  	%r3, %r1, 63;
	mov.u32 	%r15, %ctaid.y;
	shl.b32 	%r4, %r15, 6;
	mov.u32 	%r16, %ctaid.x;
	shl.b32 	%r5, %r16, 6;
	setp.eq.s32 	%p2, %r13, 0;
	mov.f32 	%f191, 0f00000000;
	mov.f32 	%f192, %f191;
	mov.f32 	%f193, %f191;
	mov.f32 	%f194, %f191;
	mov.f32 	%f195, %f191;
	mov.f32 	%f196, %f191;
	mov.f32 	%f197, %f191;
	mov.f32 	%f198, %f191;
	@%p2 bra 	$L__BB0_5;
	mul.lo.s32 	%r18, %r13, %r4;
	and.b32  	%r19, %r1, 7;
	shr.u32 	%r20, %r1, 3;
	mad.lo.s32 	%r21, %r13, %r20, %r19;
	mov.u32 	%r22, _ZZ10sgemm_smemiiifPfPKffS_E2As;
	shl.b32 	%r23, %r1, 2;
	add.s32 	%r6, %r22, %r23;
	mad.lo.s32 	%r24, %r12, %r2, %r3;
	and.b32  	%r25, %r1, 960;
	or.b32  	%r26, %r25, %r3;
	shl.b32 	%r27, %r26, 2;
	mov.u32 	%r28, _ZZ10sgemm_smemiiifPfPKffS_E2Bs;
	add.s32 	%r7, %r28, %r27;
	shl.b32 	%r29, %r12, 3;
	and.b32  	%r30, %r23, 3840;
	add.s32 	%r8, %r22, %r30;
	shl.b32 	%r31, %r3, 2;
	add.s32 	%r9, %r28, %r31;
	mul.wide.s32 	%rd17, %r21, 4;
	mul.wide.u32 	%rd18, %r18, 4;
	add.s64 	%rd19, %rd17, %rd18;
	cvta.to.global.u64 	%rd20, %rd8;
	add.s64 	%rd60, %rd20, %rd19;
	mul.wide.s32 	%rd21, %r24, 4;
	mul.wide.u32 	%rd22, %r5, 4;
	add.s64 	%rd23, %rd21, %rd22;
	cvta.to.global.u64 	%rd24, %rd9;
	add.s64 	%rd59, %rd24, %rd23;
	mul.wide.s32 	%rd3, %r29, 4;
	mov.b32 	%r43, 0;
	mov.f32 	%f191, 0f00000000;
$L__BB0_4:
	ld.global.f32 	%f29, [%rd60];
	st.shared.f32 	[%r6], %f29;
	ld.global.f32 	%f30, [%rd59];
	st.shared.f32 	[%r7], %f30;
	bar.sync 	0;
	ld.shared.f32 	%f31, [%r9];
	ld.shared.f32 	%f32, [%r8];
	fma.rn.f32 	%f33, %f31, %f32, %f198;
	ld.shared.f32 	%f34, [%r8+32];
	fma.rn.f32 	%f35, %f31, %f34, %f197;
	ld.shared.f32 	%f36, [%r8+64];
	fma.rn.f32 	%f37, %f31, %f36, %f196;
	ld.shared.f32 	%f38, [%r8+96];
	fma.rn.f32 	%f39, %f31, %f38, %f195;
	ld.shared.f32 	%f40, [%r8+128];
	fma.rn.f32 	%f41, %f31, %f40, %f194;
	ld.shared.f32 	%f42, [%r8+160];
	fma.rn.f32 	%f43, %f31, %f42, %f193;
	ld.shared.f32 	%f44, [%r8+192];
	fma.rn.f32 	%f45, %f31, %f44, %f192;
	ld.shared.f32 	%f46, [%r8+224];
	fma.rn.f32 	%f47, %f31, %f46, %f191;
	ld.shared.f32 	%f48, [%r9+256];
	ld.shared.f32 	%f49, [%r8+4];
	fma.rn.f32 	%f50, %f48, %f49, %f33;
	ld.shared.f32 	%f51, [%r8+36];
	fma.rn.f32 	%f52, %f48, %f51, %f35;
	ld.shared.f32 	%f53, [%r8+68];
	fma.rn.f32 	%f54, %f48, %f53, %f37;
	ld.shared.f32 	%f55, [%r8+100];
	fma.rn.f32 	%f56, %f48, %f55, %f39;
	ld.shared.f32 	%f57, [%r8+132];
	fma.rn.f32 	%f58, %f48, %f57, %f41;
	ld.shared.f32 	%f59, [%r8+164];
	fma.rn.f32 	%f60, %f48, %f59, %f43;
	ld.shared.f32 	%f61, [%r8+196];
	fma.rn.f32 	%f62, %f48, %f61, %f45;
	ld.shared.f32 	%f63, [%r8+228];
	fma.rn.f32 	%f64, %f48, %f63, %f47;
	ld.shared.f32 	%f65, [%r9+512];
	ld.shared.f32 	%f66, [%r8+8];
	fma.rn.f32 	%f67, %f65, %f66, %f50;
	ld.shared.f32 	%f68, [%r8+40];
	fma.rn.f32 	%f69, %f65, %f68, %f52;
	ld.shared.f32 	%f70, [%r8+72];
	fma.rn.f32 	%f71, %f65, %f70, %f54;
	ld.shared.f32 	%f72, [%r8+104];
	fma.rn.f32 	%f73, %f65, %f72, %f56;
	ld.shared.f32 	%f74, [%r8+136];
	fma.rn.f32 	%f75, %f65, %f74, %f58;
	ld.shared.f32 	%f76, [%r8+168];
	fma.rn.f32 	%f77, %f65, %f76, %f60;
	ld.shared.f32 	%f78, [%r8+200];
	fma.rn.f32 	%f79, %f65, %f78, %f62;
	ld.shared.f32 	%f80, [%r8+232];
	fma.rn.f32 	%f81, %f65, %f80, %f64;
	ld.shared.f32 	%f82, [%r9+768];
	ld.shared.f32 	%f83, [%r8+12];
	fma.rn.f32 	%f84, %f82, %f83, %f67;
	ld.shared.f32 	%f85, [%r8+44];
	fma.rn.f32 	%f86, %f82, %f85, %f69;
	ld.shared.f32 	%f87, [%r8+76];
	fma.rn.f32 	%f88, %f82, %f87, %f71;
	ld.shared.f32 	%f89, [%r8+108];
	fma.rn.f32 	%f90, %f82, %f89, %f73;
	ld.shared.f32 	%f91, [%r8+140];
	fma.rn.f32 	%f92, %f82, %f91, %f75;
	ld.shared.f32 	%f93, [%r8+172];
	fma.rn.f32 	%f94, %f82, %f93, %f77;
	ld.shared.f32 	%f95, [%r8+204];
	fma.rn.f32 	%f96, %f82, %f95, %f79;
	ld.shared.f32 	%f97, [%r8+236];
	fma.rn.f32 	%f98, %f82, %f97, %f81;
	ld.shared.f32 	%f99, [%r9+1024];
	ld.shared.f32 	%f100, [%r8+16];
	fma.rn.f32 	%f101, %f99, %f100, %f84;
	ld.shared.f32 	%f102, [%r8+48];
	fma.rn.f32 	%f103, %f99, %f102, %f86;
	ld.shared.f32 	%f104, [%r8+80];
	fma.rn.f32 	%f105, %f99, %f104, %f88;
	ld.shared.f32 	%f106, [%r8+112];
	fma.rn.f32 	%f107, %f99, %f106, %f90;
	ld.shared.f32 	%f108, [%r8+144];
	fma.rn.f32 	%f109, %f99, %f108, %f92;
	ld.shared.f32 	%f110, [%r8+176];
	fma.rn.f32 	%f111, %f99, %f110, %f94;
	ld.shared.f32 	%f112, [%r8+208];
	fma.rn.f32 	%f113, %f99, %f112, %f96;
	ld.shared.f32 	%f114, [%r8+240];
	fma.rn.f32 	%f115, %f99, %f114, %f98;
	ld.shared.f32 	%f116, [%r9+1280];
	ld.shared.f32 	%f117, [%r8+20];
	fma.rn.f32 	%f118, %f116, %f117, %f101;
	ld.shared.f32 	%f119, [%r8+52];
	fma.rn.f32 	%f120, %f116, %f119, %f103;
	ld.shared.f32 	%f121, [%r8+84];
	fma.rn.f32 	%f122, %f116, %f121, %f105;
	ld.shared.f32 	%f123, [%r8+116];
	fma.rn.f32 	%f124, %f116, %f123, %f107;
	ld.shared.f32 	%f125, [%r8+148];
	fma.rn.f32 	%f126, %f116, %f125, %f109;
	ld.shared.f32 	%f127, [%r8+180];
	fma.rn.f32 	%f128, %f116, %f127, %f111;
	ld.shared.f32 	%f129, [%r8+212];
	fma.rn.f32 	%f130, %f116, %f129, %f113;
	ld.shared.f32 	%f131, [%r8+244];
	fma.rn.f32 	%f132, %f116, %f131, %f115;
	ld.shared.f32 	%f133, [%r9+1536];
	ld.shared.f32 	%f134, [%r8+24];
	fma.rn.f32 	%f135, %f133, %f134, %f118;
	ld.shared.f32 	%f136, [%r8+56];
	fma.rn.f32 	%f137, %f133, %f136, %f120;
	ld.shared.f32 	%f138, [%r8+88];
	fma.rn.f32 	%f139, %f133, %f138, %f122;
	ld.shared.f32 	%f140, [%r8+120];
	fma.rn.f32 	%f141, %f133, %f140, %f124;
	ld.shared.f32 	%f142, [%r8+152];
	fma.rn.f32 	%f143, %f133, %f142, %f126;
	ld.shared.f32 	%f144, [%r8+184];
	fma.rn.f32 	%f145, %f133, %f144, %f128;
	ld.shared.f32 	%f146, [%r8+216];
	fma.rn.f32 	%f147, %f133, %f146, %f130;
	ld.shared.f32 	%f148, [%r8+248];
	fma.rn.f32 	%f149, %f133, %f148, %f132;
	ld.shared.f32 	%f150, [%r9+1792];
	ld.shared.f32 	%f151, [%r8+28];
	fma.rn.f32 	%f198, %f150, %f151, %f135;
	ld.shared.f32 	%f152, [%r8+60];
	fma.rn.f32 	%f197, %f150, %f152, %f137;
	ld.shared.f32 	%f153, [%r8+92];
	fma.rn.f32 	%f196, %f150, %f153, %f139;
	ld.shared.f32 	%f154, [%r8+124];
	fma.rn.f32 	%f195, %f150, %f154, %f141;
	ld.shared.f32 	%f155, [%r8+156];
	fma.rn.f32 	%f194, %f150, %f155, %f143;
	ld.shared.f32 	%f156, [%r8+188];
	fma.rn.f32 	%f193, %f150, %f156, %f145;
	ld.shared.f32 	%f157, [%r8+220];
	fma.rn.f32 	%f192, %f150, %f157, %f147;
	ld.shared.f32 	%f158, [%r8+252];
	fma.rn.f32 	%f191, %f150, %f158, %f149;
	bar.sync 	0;
	add.s32 	%r43, %r43, 8;
	add.s64 	%rd60, %rd60, 32;
	add.s64 	%rd59, %rd59, %rd3;
	setp.lt.u32 	%p3, %r43, %r13;
	@%p3 bra 	$L__BB0_4;
$L__BB0_5:
	mad.lo.s32 	%r32, %r12, %r4, %r5;
	cvt.u64.u32 	%rd25, %r32;
	cvta.to.global.u64 	%rd26, %rd10;
	mul.lo.s32 	%r33, %r2, %r12;
	shl.b32 	%r34, %r33, 3;
	add.s32 	%r35, %r34, %r3;
	cvt.u64.u32 	%rd27, %r35;
	add.s64 	%rd28, %rd27, %rd25;
	shl.b64 	%rd29, %rd28, 2;
	add.s64 	%rd30, %rd26, %rd29;
	ld.global.f32 	%f159, [%rd30];
	mul.f32 	%f160, %f26, %f159;
	fma.rn.f32 	%f161, %f25, %f198, %f160;
	st.global.f32 	[%rd30], %f161;
	add.s32 	%r36, %r35, %r12;
	cvt.u64.u32 	%rd31, %r36;
	add.s64 	%rd32, %rd31, %rd25;
	shl.b64 	%rd33, %rd32, 2;
	add.s64 	%rd34, %rd26, %rd33;
	ld.global.f32 	%f162, [%rd34];
	mul.f32 	%f163, %f26, %f162;
	fma.rn.f32 	%f164, %f25, %f197, %f163;
	st.global.f32 	[%rd34], %f164;
	add.s32 	%r37, %r36, %r12;
	cvt.u64.u32 	%rd35, %r37;
	add.s64 	%rd36, %rd35, %rd25;
	shl.b64 	%rd37, %rd36, 2;
	add.s64 	%rd38, %rd26, %rd37;
	ld.global.f32 	%f165, [%rd38];
	mul.f32 	%f166, %f26, %f165;
	fma.rn.f32 	%f167, %f25, %f196, %f166;
	st.global.f32 	[%rd38], %f167;
	add.s32 	%r38, %r37, %r12;
	cvt.u64.u32 	%rd39, %r38;
	add.s64 	%rd40, %rd39, %rd25;
	shl.b64 	%rd41, %rd40, 2;
	add.s64 	%rd42, %rd26, %rd41;
	ld.global.f32 	%f168, [%rd42];
	mul.f32 	%f169, %f26, %f168;
	fma.rn.f32 	%f170, %f25, %f195, %f169;
	st.global.f32 	[%rd42], %f170;
	add.s32 	%r39, %r38, %r12;
	cvt.u64.u32 	%rd43, %r39;
	add.s64 	%rd44, %rd43, %rd25;
	shl.b64 	%rd45, %rd44, 2;
	add.s64 	%rd46, %rd26, %rd45;
	ld.global.f32 	%f171, [%rd46];
	mul.f32 	%f172, %f26, %f171;
	fma.rn.f32 	%f173, %f25, %f194, %f172;
	st.global.f32 	[%rd46], %f173;
	add.s32 	%r40, %r39, %r12;
	cvt.u64.u32 	%rd47, %r40;
	add.s64 	%rd48, %rd47, %rd25;
	shl.b64 	%rd49, %rd48, 2;
	add.s64 	%rd50, %rd26, %rd49;
	ld.global.f32 	%f174, [%rd50];
	mul.f32 	%f175, %f26, %f174;
	fma.rn.f32 	%f176, %f25, %f193, %f175;
	st.global.f32 	[%rd50], %f176;
	add.s32 	%r41, %r40, %r12;
	cvt.u64.u32 	%rd51, %r41;
	add.s64 	%rd52, %rd51, %rd25;
	shl.b64 	%rd53, %rd52, 2;
	add.s64 	%rd54, %rd26, %rd53;
	ld.global.f32 	%f177, [%rd54];
	mul.f32 	%f178, %f26, %f177;
	fma.rn.f32 	%f179, %f25, %f192, %f178;
	st.global.f32 	[%rd54], %f179;
	add.s32 	%r42, %r41, %r12;
	cvt.u64.u32 	%rd55, %r42;
	add.s64 	%rd56, %rd55, %rd25;
	shl.b64 	%rd57, %rd56, 2;
	add.s64 	%rd58, %rd26, %rd57;
	ld.global.f32 	%f180, [%rd58];
	mul.f32 	%f181, %f26, %f180;
	fma.rn.f32 	%f182, %f25, %f191, %f181;
	st.global.f32 	[%rd58], %f182;
	ret;

}


// ===== COMPILED SASS (sm_100) =====

	.target	sm_100

	.elftype	@"ET_EXEC"


//--------------------- .note.nv.tkinfo           --------------------------
	.section	.note.nv.tkinfo,"",@"SHT_NOTE"
	.sectionflags	@"SHF_NOTE_NV_TKINFO"
	.tkinfo
        /*0018*/ 	.word	0x00000002
        /*0030*/ 	.string	""
        /*0030*/ 	.string	"ptxas"
        /*0030*/ 	.string	"Cuda compilation tools, release 13.0, V13.0.88"
        /*0030*/ 	.string	"Build cuda_13.0.r13.0/compiler.36424714_0"
        /*0030*/ 	.string	"-arch sm_100 -m 64 "



//--------------------- .note.nv.cuinfo           --------------------------
	.section	.note.nv.cuinfo,"",@"SHT_NOTE"
	.sectionflags	@"SHF_NOTE_NV_CUINFO"
        /*0018*/ 	.short	0x0002
        /*001a*/ 	.short	0x0064
        /*001c*/ 	.short	0x0082
	.zero		2


//--------------------- .nv.info                  --------------------------
	.section	.nv.info,"",@"SHT_CUDA_INFO"
	.align	4


	//----- nvinfo : EIATTR_REGCOUNT
	.align		4
        /*0000*/ 	.byte	0x04, 0x2f
        /*0002*/ 	.short	(.L_4 - .L_3)
	.align		4
.L_3:
        /*0004*/ 	.word	index@(_Z10sgemm_smemiiifPfPKffS_)
        /*0008*/ 	.word	0x0000002f


	//----- nvinfo : EIATTR_FRAME_SIZE
	.align		4
.L_4:
        /*000c*/ 	.byte	0x04, 0x11
        /*000e*/ 	.short	(.L_6 - .L_5)
	.align		4
.L_5:
        /*0010*/ 	.word	index@(_Z10sgemm_smemiiifPfPKffS_)
        /*0014*/ 	.word	0x00000000


	//----- nvinfo : EIATTR_MIN_STACK_SIZE
	.align		4
.L_6:
        /*0018*/ 	.byte	0x04, 0x12
        /*001a*/ 	.short	(.L_8 - .L_7)
	.align		4
.L_7:
        /*001c*/ 	.word	index@(_Z10sgemm_smemiiifPfPKffS_)
        /*0020*/ 	.word	0x00000000
.L_8:


//--------------------- .nv.compat                --------------------------
	.section	.nv.compat,"",@"SHT_CUDA_COMPAT_INFO"
	.align	4
        /*0000*/ 	.byte	0x02, 0x09, 0x00, 0x00, 0x02, 0x02, 0x01, 0x00, 0x02, 0x05, 0x05, 0x00, 0x03, 0x07, 0x01, 0x01
        /*0010*/ 	.byte	0x02, 0x03, 0x00, 0x00, 0x02, 0x06, 0x01, 0x00, 0x04, 0x0b, 0x08, 0x00, 0x09, 0x00, 0x00, 0x00
        /*0020*/ 	.byte	0x00, 0x00, 0x00, 0x00


//--------------------- .nv.info._Z10sgemm_smemiiifPfPKffS_ --------------------------
	.section	.nv.info._Z10sgemm_smemiiifPfPKffS_,"",@"SHT_CUDA_INFO"
	.sectionflags	@""
	.align	4


	//----- nvinfo : EIATTR_CUDA_API_VERSION
	.align		4
        /*0000*/ 	.byte	0x04, 0x37
        /*0002*/ 	.short	(.L_10 - .L_9)
.L_9:
        /*0004*/ 	.word	0x00000082


	//----- nvinfo : EIATTR_KPARAM_INFO
	.align		4
.L_10:
        /*0008*/ 	.byte	0x04, 0x17
        /*000a*/ 	.short	(.L_12 - .L_11)
.L_11:
        /*000c*/ 	.word	0x00000000
        /*0010*/ 	.short	0x0007
        /*0012*/ 	.short	0x0028
        /*0014*/ 	.byte	0x00, 0xf5, 0x21, 0x00


	//----- nvinfo : EIATTR_KPARAM_INFO
	.align		4
.L_12:
        /*0018*/ 	.byte	0x04, 0x17
        /*001a*/ 	.short	(.L_14 - .L_13)
.L_13:
        /*001c*/ 	.word	0x00000000
        /*0020*/ 	.short	0x0006
        /*0022*/ 	.short	0x0020
        /*0024*/ 	.byte	0x00, 0xf0, 0x11, 0x00


	//----- nvinfo : EIATTR_KPARAM_INFO
	.align		4
.L_14:
        /*0028*/ 	.byte	0x04, 0x17
        /*002a*/ 	.short	(.L_16 - .L_15)
.L_15:
        /*002c*/ 	.word	0x00000000
        /*0030*/ 	.short	0x0005
        /*0032*/ 	.short	0x0018
        /*0034*/ 	.byte	0x00, 0xf5, 0x21, 0x00


	//----- nvinfo : EIATTR_KPARAM_INFO
	.align		4
.L_16:
        /*0038*/ 	.byte	0x04, 0x17
        /*003a*/ 	.short	(.L_18 - .L_17)
.L_17:
        /*003c*/ 	.word	0x00000000
        /*0040*/ 	.short	0x0004
        /*0042*/ 	.short	0x0010
        /*0044*/ 	.byte	0x00, 0xf5, 0x21, 0x00


	//----- nvinfo : EIATTR_KPARAM_INFO
	.align		4
.L_18:
        /*0048*/ 	.byte	0x04, 0x17
        /*004a*/ 	.short	(.L_20 - .L_19)
.L_19:
        /*004c*/ 	.word	0x00000000
        /*0050*/ 	.short	0x0003
        /*0052*/ 	.short	0x000c
        /*0054*/ 	.byte	0x00, 0xf0, 0x11, 0x00


	//----- nvinfo : EIATTR_KPARAM_INFO
	.align		4
.L_20:
        /*0058*/ 	.byte	0x04, 0x17
        /*005a*/ 	.short	(.L_22 - .L_21)
.L_21:
        /*005c*/ 	.word	0x00000000
        /*0060*/ 	.short	0x0002
        /*0062*/ 	.short	0x0008
        /*0064*/ 	.byte	0x00, 0xf0, 0x11, 0x00


	//----- nvinfo : EIATTR_KPARAM_INFO
	.align		4
.L_22:
        /*0068*/ 	.byte	0x04, 0x17
        /*006a*/ 	.short	(.L_24 - .L_23)
.L_23:
        /*006c*/ 	.word	0x00000000
        /*0070*/ 	.short	0x0001
        /*0072*/ 	.short	0x0004
        /*0074*/ 	.byte	0x00, 0xf0, 0x11, 0x00


	//----- nvinfo : EIATTR_KPARAM_INFO
	.align		4
.L_24:
        /*0078*/ 	.byte	0x04, 0x17
        /*007a*/ 	.short	(.L_26 - .L_25)
.L_25:
        /*007c*/ 	.word	0x00000000
        /*0080*/ 	.short	0x0000
        /*0082*/ 	.short	0x0000
        /*0084*/ 	.byte	0x00, 0xf0, 0x11, 0x00


	//----- nvinfo : EIATTR_SPARSE_MMA_MASK
	.align		4
.L_26:
        /*0088*/ 	.byte	0x03, 0x50
        /*008a*/ 	.short	0x0000


	//----- nvinfo : EIATTR_MAXREG_COUNT
	.align		4
        /*008c*/ 	.byte	0x03, 0x1b
        /*008e*/ 	.short	0x00ff


	//----- nvinfo : EIATTR_NUM_BARRIERS
	.align		4
        /*0090*/ 	.byte	0x02, 0x4c
        /*0092*/ 	.byte	0x01
	.zero		1


	//----- nvinfo : EIATTR_EXTERNS
	.align		4
        /*0094*/ 	.byte	0x04, 0x0f
        /*0096*/ 	.short	(.L_28 - .L_27)


	//   ....[0]....
	.align		4
.L_27:
        /*0098*/ 	.word	index@(__assertfail)


	//----- nvinfo : EIATTR_MERCURY_ISA_VERSION
	.align		4
.L_28:
        /*009c*/ 	.byte	0x03, 0x5f
        /*009e*/ 	.short	0x0101


	//----- nvinfo : EIATTR_VRC_CTA_INIT_COUNT
	.align		4
        /*00a0*/ 	.byte	0x02, 0x4a
	.zero		1
	.zero		1


	//----- nvinfo : EIATTR_SYSCALL_OFFSETS
	.align		4
        /*00a4*/ 	.byte	0x04, 0x46
        /*00a6*/ 	.short	(.L_30 - .L_29)


	//   ....[0]....
.L_29:
        /*00a8*/ 	.word	0x00000140


	//----- nvinfo : EIATTR_EXIT_INSTR_OFFSETS
	.align		4
.L_30:
        /*00ac*/ 	.byte	0x04, 0x1c
        /*00ae*/ 	.short	(.L_32 - .L_31)


	//   ....[0]....
.L_31:
        /*00b0*/ 	.word	0x00000f90


	//----- nvinfo : EIATTR_CBANK_PARAM_SIZE
	.align		4
.L_32:
        /*00b4*/ 	.byte	0x03, 0x19
        /*00b6*/ 	.short	0x0030


	//----- nvinfo : EIATTR_PARAM_CBANK
	.align		4
        /*00b8*/ 	.byte	0x04, 0x0a
        /*00ba*/ 	.short	(.L_34 - .L_33)
	.align		4
.L_33:
        /*00bc*/ 	.word	index@(.nv.constant0._Z10sgemm_smemiiifPfPKffS_)
        /*00c0*/ 	.short	0x0380
        /*00c2*/ 	.short	0x0030


	//----- nvinfo : EIATTR_SW_WAR
	.align		4
.L_34:
        /*00c4*/ 	.byte	0x04, 0x36
        /*00c6*/ 	.short	(.L_36 - .L_35)
.L_35:
        /*00c8*/ 	.word	0x00000008
.L_36:


//--------------------- .nv.callgraph             --------------------------
	.section	.nv.callgraph,"",@"SHT_CUDA_CALLGRAPH"
	.align	4
	.sectionentsize	8
	.align		4
        /*0000*/ 	.word	0x00000000
	.align		4
        /*0004*/ 	.word	0xffffffff
	.align		4
        /*0008*/ 	.word	index@(_Z10sgemm_smemiiifPfPKffS_)
	.align		4
        /*000c*/ 	.word	index@(__assertfail)
	.align		4
        /*0010*/ 	.word	0x00000000
	.align		4
        /*0014*/ 	.word	0xfffffffe
	.align		4
        /*0018*/ 	.word	0x00000000
	.align		4
        /*001c*/ 	.word	0xfffffffd
	.align		4
        /*0020*/ 	.word	0x00000000
	.align		4
        /*0024*/ 	.word	0xfffffffc


//--------------------- .nv.constant4             --------------------------
	.section	.nv.constant4,"a",@progbits
	.align	8
	.align		8
.nv.constant4:
        /*0000*/ 	.dword	__assertfail
	.align		8
        /*0008*/ 	.dword	__unnamed_1
	.align		8
        /*0010*/ 	.dword	$str
	.align		8
        /*0018*/ 	.dword	$str$1


//--------------------- .text._Z10sgemm_smemiiifPfPKffS_ --------------------------
	.section	.text._Z10sgemm_smemiiifPfPKffS_,"ax",@progbits
	.align	128
        .global         _Z10sgemm_smemiiifPfPKffS_
        .type           _Z10sgemm_smemiiifPfPKffS_,@function
        .size           _Z10sgemm_smemiiifPfPKffS_,(.L_x_4 - _Z10sgemm_smemiiifPfPKffS_)
        .other          _Z10sgemm_smemiiifPfPKffS_,@"STO_CUDA_ENTRY STV_DEFAULT"
_Z10sgemm_smemiiifPfPKffS_:
.text._Z10sgemm_smemiiifPfPKffS_:
[----:B------:R-:W0:Y:S01]  /*0000*/  LDC R1, c[0x0][0x37c] ;  /* 0x0000df00ff017b82 */ /* 0x000e220000000800 */
[----:B------:R-:W1:Y:S01]  /*0010*/  LDCU UR4, c[0x0][0x360] ;  /* 0x00006c00ff0477ac */ /* 0x000e620008000800 */
[----:B------:R-:W2:Y:S01]  /*0020*/  LDCU.64 UR36, c[0x0][0x358] ;  /* 0x00006b00ff2477ac */ /* 0x000ea20008000a00 */
[----:B-1----:R-:W-:-:S09]  /*0030*/  UISETP.NE.AND UP0, UPT, UR4, 0x200, UPT ;  /* 0x000002000400788c */ /* 0x002fd2000bf05270 */
[----:B--2---:R-:W-:Y:S05]  /*0040*/  BRA.U !UP0, `(.L_x_0) ;  /* 0x0000000108407547 */ /* 0x004fea000b800000 */
[----:B------:R-:W-:Y:S01]  /*0050*/  MOV R0, 0x0 ;  /* 0x0000000000007802 */ /* 0x000fe20000000f00 */
[----:B------:R-:W1:Y:S01]  /*0060*/  LDCU.64 UR4, c[0x4][0x10] ;  /* 0x01000200ff0477ac */ /* 0x000e620008000a00 */
[----:B------:R-:W-:Y:S01]  /*0070*/  HFMA2 R8, -RZ, RZ, 0, 2.205371856689453125e-06 ;  /* 0x00000025ff087431 */ /* 0x000fe200000001ff */
[----:B------:R-:W-:Y:S01]  /*0080*/  MOV R12, 0x1 ;  /* 0x00000001000c7802 */ /* 0x000fe20000000f00 */
[----:B------:R2:W3:Y:S01]  /*0090*/  LDC.64 R2, c[0x4][R0] ;  /* 0x0100000000027b82 */ /* 0x0004e20000000a00 */
[----:B------:R-:W4:Y:S01]  /*00a0*/  LDCU.64 UR6, c[0x4][0x18] ;  /* 0x01000300ff0677ac */ /* 0x000f220008000a00 */
[----:B------:R-:W-:Y:S01]  /*00b0*/  HFMA2 R13, -RZ, RZ, 0, 0 ;  /* 0x00000000ff0d7431 */ /* 0x000fe200000001ff */
[----:B------:R-:W5:Y:S01]  /*00c0*/  LDCU.64 UR8, c[0x4][0x8] ;  /* 0x01000100ff0877ac */ /* 0x000f620008000a00 */
[----:B-1----:R-:W-:Y:S02]  /*00d0*/  MOV R4, UR4 ;  /* 0x0000000400047c02 */ /* 0x002fe40008000f00 */
[----:B------:R-:W-:-:S02]  /*00e0*/  MOV R5, UR5 ;  /* 0x0000000500057c02 */ /* 0x000fc40008000f00 */
[----:B----4-:R-:W-:Y:S02]  /*00f0*/  MOV R6, UR6 ;  /* 0x0000000600067c02 */ /* 0x010fe40008000f00 */
[----:B------:R-:W-:Y:S02]  /*0100*/  MOV R7, UR7 ;  /* 0x0000000700077c02 */ /* 0x000fe40008000f00 */
[----:B-----5:R-:W-:Y:S02]  /*0110*/  MOV R10, UR8 ;  /* 0x00000008000a7c02 */ /* 0x020fe40008000f00 */
[----:B--2---:R-:W-:-:S07]  /*0120*/  MOV R11, UR9 ;  /* 0x00000009000b7c02 */ /* 0x004fce0008000f00 */
[----:B------:R-:W-:-:S07]  /*0130*/  LEPC R20, `(.L_x_0) ;  /* 0x000000001014794e */ /* 0x000fce0000000000 */
[----:B0--3--:R-:W-:Y:S05]  /*0140*/  CALL.ABS.NOINC R2 ;  /* 0x0000000002007343 */ /* 0x009fea0003c00000 */
.L_x_0:
[----:B------:R-:W1:Y:S01]  /*0150*/  LDC R0, c[0x0][0x388] ;  /* 0x0000e200ff007b82 */ /* 0x000e620000000800 */
[----:B------:R-:W2:Y:S01]  /*0160*/  S2R R39, SR_CTAID.Y ;  /* 0x0000000000277919 */ /* 0x000ea20000002600 */
[----:B------:R-:W-:Y:S01]  /*0170*/  HFMA2 R26, -RZ, RZ, 0, 0 ;  /* 0x00000000ff1a7431 */ /* 0x000fe200000001ff */
[----:B------:R-:W-:Y:S02]  /*0180*/  MOV R30, RZ ;  /* 0x000000ff001e7202 */ /* 0x000fe40000000f00 */
[----:B------:R-:W-:Y:S01]  /*0190*/  CS2R R24, SRZ ;  /* 0x0000000000187805 */ /* 0x000fe2000001ff00 */
[----:B------:R-:W3:Y:S01]  /*01a0*/  S2R R38, SR_CTAID.X ;  /* 0x0000000000267919 */ /* 0x000ee20000002500 */
[----:B------:R-:W-:Y:S02]  /*01b0*/  CS2R R20, SRZ ;  /* 0x0000000000147805 */ /* 0x000fe4000001ff00 */
[----:B------:R-:W-:Y:S01]  /*01c0*/  CS2R R22, SRZ ;  /* 0x0000000000167805 */ /* 0x000fe2000001ff00 */
[----:B------:R-:W4:Y:S01]  /*01d0*/  S2R R9, SR_TID.X ;  /* 0x0000000000097919 */ /* 0x000f220000002100 */
[----:B-1----:R-:W-:-:S02]  /*01e0*/  ISETP.NE.AND P0, PT, R0, RZ, PT ;  /* 0x000000ff0000720c */ /* 0x002fc40003f05270 */
[----:B--2---:R-:W-:Y:S02]  /*01f0*/  SHF.L.U32 R39, R39, 0x6, RZ ;  /* 0x0000000627277819 */ /* 0x004fe400000006ff */
[----:B---3--:R-:W-:Y:S02]  /*0200*/  SHF.L.U32 R38, R38, 0x6, RZ ;  /* 0x0000000626267819 */ /* 0x008fe400000006ff */
[----:B----4-:R-:W-:Y:S02]  /*0210*/  SHF.R.U32.HI R6, RZ, 0x6, R9 ;  /* 0x00000006ff067819 */ /* 0x010fe40000011609 */
[----:B------:R-:W-:-:S05]  /*0220*/  LOP3.LUT R32, R9, 0x3f, RZ, 0xc0, !PT ;  /* 0x0000003f09207812 */ /* 0x000fca00078ec0ff */
[----:B------:R-:W-:Y:S05]  /*0230*/  @!P0 BRA `(.L_x_1) ;  /* 0x0000000800108947 */ /* 0x000fea0003800000 */
[----:B------:R-:W1:Y:S01]  /*0240*/  LDC R35, c[0x0][0x384] ;  /* 0x0000e100ff237b82 */ /* 0x000e620000000800 */
[----:B------:R-:W2:Y:S01]  /*0250*/  S2R R10, SR_CgaCtaId ;  /* 0x00000000000a7919 */ /* 0x000ea20000008800 */
[-C--:B------:R-:W-:Y:S01]  /*0260*/  IMAD R2, R39, R0.reuse, RZ ;  /* 0x0000000027027224 */ /* 0x080fe200078e02ff */
[C---:B------:R-:W-:Y:S01]  /*0270*/  LOP3.LUT R5, R9.reuse, 0x7, RZ, 0xc0, !PT ;  /* 0x0000000709057812 */ /* 0x040fe200078ec0ff */
[----:B------:R-:W3:Y:S01]  /*0280*/  LDCU.128 UR4, c[0x0][0x390] ;  /* 0x00007200ff0477ac */ /* 0x000ee20008000c00 */
[----:B------:R-:W-:Y:S01]  /*0290*/  SHF.R.U32.HI R4, RZ, 0x3, R9 ;  /* 0x00000003ff047819 */ /* 0x000fe20000011609 */
[----:B------:R-:W-:Y:S01]  /*02a0*/  IMAD.WIDE.U32 R2, R2, 0x4, RZ ;  /* 0x0000000402027825 */ /* 0x000fe200078e00ff */
[----:B------:R-:W-:Y:S02]  /*02b0*/  LOP3.LUT R8, R9, 0x3c0, RZ, 0xc0, !PT ;  /* 0x000003c009087812 */ /* 0x000fe400078ec0ff */
[----:B------:R-:W-:Y:S01]  /*02c0*/  MOV R7, 0x400 ;  /* 0x0000040000077802 */ /* 0x000fe20000000f00 */
[----:B------:R-:W-:Y:S01]  /*02d0*/  IMAD R5, R4, R0, R5 ;  /* 0x0000000004057224 */ /* 0x000fe200078e0205 */
[----:B------:R-:W-:-:S02]  /*02e0*/  LOP3.LUT R36, R8, 0x3f, R9, 0xf8, !PT ;  /* 0x0000003f08247812 */ /* 0x000fc400078ef809 */
[----:B------:R-:W-:Y:S01]  /*02f0*/  SHF.L.U32 R8, R9, 0x2, RZ ;  /* 0x0000000209087819 */ /* 0x000fe200000006ff */
[----:B------:R-:W-:Y:S01]  /*0300*/  IMAD.WIDE R2, R5, 0x4, R2 ;  /* 0x0000000405027825 */ /* 0x000fe200078e0202 */
[----:B------:R-:W-:Y:S02]  /*0310*/  MOV R33, RZ ;  /* 0x000000ff00217202 */ /* 0x000fe40000000f00 */
[----:B------:R-:W-:Y:S01]  /*0320*/  LOP3.LUT R34, R8, 0xf00, RZ, 0xc0, !PT ;  /* 0x00000f0008227812 */ /* 0x000fe200078ec0ff */
[----:B------:R-:W-:Y:S01]  /*0330*/  IMAD.WIDE.U32 R4, R38, 0x4, RZ ;  /* 0x0000000426047825 */ /* 0x000fe200078e00ff */
[----:B------:R-:W-:Y:S02]  /*0340*/  MOV R30, RZ ;  /* 0x000000ff001e7202 */ /* 0x000fe40000000f00 */
[----:B---3--:R-:W-:Y:S01]  /*0350*/  IADD3 R2, P0, PT, R2, UR4, RZ ;  /* 0x0000000402027c10 */ /* 0x008fe2000ff1e0ff */
[----:B-1----:R-:W-:Y:S01]  /*0360*/  IMAD R9, R6, R35, R32 ;  /* 0x0000002306097224 */ /* 0x002fe200078e0220 */
[----:B------:R-:W-:-:S02]  /*0370*/  IADD3 R6, PT, PT, R7, 0x800, RZ ;  /* 0x0000080007067810 */ /* 0x000fc40007ffe0ff */
[----:B------:R-:W-:Y:S01]  /*0380*/  IADD3.X R3, PT, PT, R3, UR5, RZ, P0, !PT ;  /* 0x0000000503037c10 */ /* 0x000fe200087fe4ff */
[----:B------:R-:W-:Y:S01]  /*0390*/  IMAD.WIDE R4, R9, 0x4, R4 ;  /* 0x0000000409047825 */ /* 0x000fe200078e0204 */
[----:B------:R-:W-:Y:S02]  /*03a0*/  SHF.L.U32 R35, R35, 0x3, RZ ;  /* 0x0000000323237819 */ /* 0x000fe400000006ff */
[C---:B--2---:R-:W-:Y:S02]  /*03b0*/  LEA R7, R10.reuse, R7, 0x18 ;  /* 0x000000070a077211 */ /* 0x044fe400078ec0ff */
[----:B------:R-:W-:Y:S02]  /*03c0*/  LEA R9, R10, R6, 0x18 ;  /* 0x000000060a097211 */ /* 0x000fe400078ec0ff */
[----:B------:R-:W-:Y:S02]  /*03d0*/  IADD3 R42, P1, PT, R4, UR6, RZ ;  /* 0x00000006042a7c10 */ /* 0x000fe4000ff3e0ff */
[----:B------:R-:W-:-:S02]  /*03e0*/  IADD3 R37, PT, PT, R7, R8, RZ ;  /* 0x0000000807257210 */ /* 0x000fc40007ffe0ff */
[----:B------:R-:W-:Y:S02]  /*03f0*/  IADD3 R34, PT, PT, R7, R34, RZ ;  /* 0x0000002207227210 */ /* 0x000fe40007ffe0ff */
[-C--:B------:R-:W-:Y:S02]  /*0400*/  LEA R36, R36, R9.reuse, 0x2 ;  /* 0x0000000924247211 */ /* 0x080fe400078e10ff */
[----:B------:R-:W-:Y:S02]  /*0410*/  LEA R32, R32, R9, 0x2 ;  /* 0x0000000920207211 */ /* 0x000fe400078e10ff */
[----:B------:R-:W-:-:S07]  /*0420*/  IADD3.X R43, PT, PT, R5, UR7, RZ, P1, !PT ;  /* 0x00000007052b7c10 */ /* 0x000fce0008ffe4ff */
.L_x_2:
[----:B------:R1:W2:Y:S04]  /*0430*/  LDG.E R8, desc[UR36][R2.64] ;  /* 0x0000002402087981 */ /* 0x0002a8000c1e1900 */
[----:B------:R3:W4:Y:S01]  /*0440*/  LDG.E R9, desc[UR36][R42.64] ;  /* 0x000000242a097981 */ /* 0x000722000c1e1900 */
[----:B------:R-:W-:Y:S05]  /*0450*/  WARPSYNC.ALL ;  /* 0x0000000000007948 */ /* 0x000fea0003800000 */
[----:B------:R-:W-:-:S02]  /*0460*/  IADD3 R33, PT, PT, R33, 0x8, RZ ;  /* 0x0000000821217810 */ /* 0x000fc40007ffe0ff */
[----:B-1----:R-:W-:Y:S02]  /*0470*/  IADD3 R2, P1, PT, R2, 0x20, RZ ;  /* 0x0000002002027810 */ /* 0x002fe40007f3e0ff */
[----:B------:R-:W-:Y:S01]  /*0480*/  ISETP.GE.U32.AND P0, PT, R33, R0, PT ;  /* 0x000000002100720c */ /* 0x000fe20003f06070 */
[----:B---3--:R-:W-:Y:S01]  /*0490*/  IMAD.WIDE R42, R35, 0x4, R42 ;  /* 0x00000004232a7825 */ /* 0x008fe200078e022a */
[----:B------:R-:W-:Y:S01]  /*04a0*/  IADD3.X R3, PT, PT, RZ, R3, RZ, P1, !PT ;  /* 0x00000003ff037210 */ /* 0x000fe20000ffe4ff */
[----:B--2---:R-:W-:Y:S04]  /*04b0*/  STS [R37], R8 ;  /* 0x0000000825007388 */ /* 0x004fe80000000800 */
[----:B----4-:R-:W-:Y:S01]  /*04c0*/  STS [R36], R9 ;  /* 0x0000000924007388 */ /* 0x010fe20000000800 */
[----:B------:R-:W-:Y:S06]  /*04d0*/  BAR.SYNC.DEFER_BLOCKING 0x0 ;  /* 0x0000000000007b1d */ /* 0x000fec0000010000 */
[----:B------:R-:W-:Y:S04]  /*04e0*/  LDS R31, [R32] ;  /* 0x00000000201f7984 */ /* 0x000fe80000000800 */
[----:B------:R-:W1:Y:S04]  /*04f0*/  LDS.128 R12, [R34] ;  /* 0x00000000220c7984 */ /* 0x000e680000000c00 */
[----:B------:R-:W2:Y:S04]  /*0500*/  LDS R28, [R32+0x100] ;  /* 0x00010000201c7984 */ /* 0x000ea80000000800 */
[----:B------:R-:W3:Y:S04]  /*0510*/  LDS R29, [R32+0x200] ;  /* 0x00020000201d7984 */ /* 0x000ee80000000800 */
[----:B------:R-:W4:Y:S04]  /*0520*/  LDS.128 R16, [R34+0x20] ;  /* 0x0000200022107984 */ /* 0x000f280000000c00 */
[----:B------:R-:W5:Y:S04]  /*0530*/  LDS.128 R4, [R34+0x40] ;  /* 0x0000400022047984 */ /* 0x000f680000000c00 */
[----:B------:R-:W0:Y:S01]  /*0540*/  LDS R44, [R32+0x300] ;  /* 0x00030000202c7984 */ /* 0x000e220000000800 */
[----:B-1----:R-:W-:-:S04]  /*0550*/  FFMA R11, R31, R12, R24 ;  /* 0x0000000c1f0b7223 */ /* 0x002fc80000000018 */
[----:B--2---:R-:W-:-:S04]  /*0560*/  FFMA R8, R28, R13, R11 ;  /* 0x0000000d1c087223 */ /* 0x004fc8000000000b */
[----:B---3--:R-:W-:Y:S02]  /*0570*/  FFMA R13, R29, R14, R8 ;  /* 0x0000000e1d0d7223 */ /* 0x008fe40000000008 */
[----:B------:R-:W1:Y:S01]  /*0580*/  LDS.128 R8, [R34+0x60] ;  /* 0x0000600022087984 */ /* 0x000e620000000c00 */
[----:B----4-:R-:W-:-:S04]  /*0590*/  FFMA R16, R31, R16, R23 ;  /* 0x000000101f107223 */ /* 0x010fc80000000017 */
[----:B------:R-:W-:-:S04]  /*05a0*/  FFMA R17, R28, R17, R16 ;  /* 0x000000111c117223 */ /* 0x000fc80000000010 */
[----:B------:R-:W-:Y:S01]  /*05b0*/  FFMA R18, R29, R18, R17 ;  /* 0x000000121d127223 */ /* 0x000fe20000000011 */
[----:B-----5:R-:W-:Y:S01]  /*05c0*/  FFMA R17, R31, R4, R22 ;  /* 0x000000041f117223 */ /* 0x020fe20000000016 */
[C---:B0-----:R-:W-:Y:S02]  /*05d0*/  FFMA R4, R44.reuse, R15, R13 ;  /* 0x0000000f2c047223 */ /* 0x041fe4000000000d */
[----:B------:R-:W-:Y:S01]  /*05e0*/  FFMA R40, R44, R19, R18 ;  /* 0x000000132c287223 */ /* 0x000fe20000000012 */
[----:B------:R-:W-:Y:S01]  /*05f0*/  FFMA R16, R28, R5, R17 ;  /* 0x000000051c107223 */ /* 0x000fe20000000011 */
[----:B------:R-:W0:Y:S03]  /*0600*/  LDS.128 R12, [R34+0x80] ;  /* 0x00008000220c7984 */ /* 0x000e260000000c00 */
[----:B------:R-:W-:Y:S01]  /*0610*/  FFMA R5, R29, R6, R16 ;  /* 0x000000061d057223 */ /* 0x000fe20000000010 */
[----:B-1----:R-:W-:-:S04]  /*0620*/  FFMA R17, R31, R8, R26 ;  /* 0x000000081f117223 */ /* 0x002fc8000000001a */
[----:B------:R-:W-:Y:S02]  /*0630*/  FFMA R6, R28, R9, R17 ;  /* 0x000000091c067223 */ /* 0x000fe40000000011 */
[----:B------:R-:W1:Y:S02]  /*0640*/  LDS.128 R16, [R34+0xa0] ;  /* 0x0000a00022107984 */ /* 0x000e640000000c00 */
[----:B------:R-:W-:Y:S01]  /*0650*/  FFMA R10, R29, R10, R6 ;  /* 0x0000000a1d0a7223 */ /* 0x000fe20000000006 */
[----:B0-----:R-:W-:-:S04]  /*0660*/  FFMA R12, R31, R12, R21 ;  /* 0x0000000c1f0c7223 */ /* 0x001fc80000000015 */
[----:B------:R-:W-:-:S04]  /*0670*/  FFMA R13, R28, R13, R12 ;  /* 0x0000000d1c0d7223 */ /* 0x000fc8000000000c */
[----:B------:R-:W-:Y:S01]  /*0680*/  FFMA R14, R29, R14, R13 ;  /* 0x0000000e1d0e7223 */ /* 0x000fe2000000000d */
[C---:B------:R-:W-:Y:S01]  /*0690*/  FFMA R13, R44.reuse, R7, R5 ;  /* 0x000000072c0d7223 */ /* 0x040fe20000000005 */
[----:B-1----:R-:W-:Y:S01]  /*06a0*/  FFMA R9, R31, R16, R20 ;  /* 0x000000101f097223 */ /* 0x002fe20000000014 */
[----:B------:R-:W-:Y:S01]  /*06b0*/  FFMA R16, R44, R11, R10 ;  /* 0x0000000b2c107223 */ /* 0x000fe2000000000a */
[----:B------:R-:W0:Y:S02]  /*06c0*/  LDS.128 R20, [R34+0xc0] ;  /* 0x0000c00022147984 */ /* 0x000e240000000c00 */
[----:B------:R-:W-:Y:S02]  /*06d0*/  FFMA R6, R28, R17, R9 ;  /* 0x000000111c067223 */ /* 0x000fe40000000009 */
[----:B------:R-:W-:Y:S02]  /*06e0*/  LDS.128 R8, [R34+0x50] ;  /* 0x0000500022087984 */ /* 0x000fe40000000c00 */
[----:B------:R-:W-:-:S04]  /*06f0*/  FFMA R18, R29, R18, R6 ;  /* 0x000000121d127223 */ /* 0x000fc80000000006 */
[----:B------:R-:W-:Y:S01]  /*0700*/  FFMA R41, R44, R19, R18 ;  /* 0x000000132c297223 */ /* 0x000fe20000000012 */
[----:B0-----:R-:W-:Y:S02]  /*0710*/  FFMA R20, R31, R20, R25 ;  /* 0x000000141f147223 */ /* 0x001fe40000000019 */
[----:B------:R-:W0:Y:S02]  /*0720*/  LDS.128 R24, [R34+0xe0] ;  /* 0x0000e00022187984 */ /* 0x000e240000000c00 */
[----:B------:R-:W-:Y:S02]  /*0730*/  FFMA R21, R28, R21, R20 ;  /* 0x000000151c157223 */ /* 0x000fe40000000014 */
[----:B------:R-:W-:Y:S02]  /*0740*/  LDS R20, [R32+0x500] ;  /* 0x0005000020147984 */ /* 0x000fe40000000800 */
[----:B------:R-:W-:Y:S02]  /*0750*/  FFMA R22, R29, R22, R21 ;  /* 0x000000161d167223 */ /* 0x000fe40000000015 */
[----:B------:R-:W1:Y:S01]  /*0760*/  LDS R21, [R32+0x400] ;  /* 0x0004000020157984 */ /* 0x000e620000000800 */
[----:B0-----:R-:W-:-:S04]  /*0770*/  FFMA R31, R31, R24, R30 ;  /* 0x000000181f1f7223 */ /* 0x001fc8000000001e */
[----:B------:R-:W-:Y:S02]  /*0780*/  FFMA R6, R28, R25, R31 ;  /* 0x000000191c067223 */ /* 0x000fe4000000001f */
[----:B------:R-:W0:Y:S02]  /*0790*/  LDS R25, [R32+0x600] ;  /* 0x0006000020197984 */ /* 0x000e240000000800 */
[----:B------:R-:W-:Y:S01]  /*07a0*/  FFMA R6, R29, R26, R6 ;  /* 0x0000001a1d067223 */ /* 0x000fe20000000006 */
[C---:B------:R-:W-:Y:S01]  /*07b0*/  FFMA R26, R44.reuse, R15, R14 ;  /* 0x0000000f2c1a7223 */ /* 0x040fe2000000000e */
[----:B------:R-:W2:Y:S01]  /*07c0*/  LDS.128 R28, [R34+0x10] ;  /* 0x00001000221c7984 */ /* 0x000ea20000000c00 */
[----:B-1----:R-:W-:Y:S01]  /*07d0*/  FFMA R8, R21, R8, R13 ;  /* 0x0000000815087223 */ /* 0x002fe2000000000d */
[----:B------:R-:W-:-:S03]  /*07e0*/  FFMA R27, R44, R27, R6 ;  /* 0x0000001b2c1b7223 */ /* 0x000fc60000000006 */
[----:B------:R-:W-:-:S04]  /*07f0*/  FFMA R9, R20, R9, R8 ;  /* 0x0000000914097223 */ /* 0x000fc80000000008 */
[----:B0-----:R-:W-:Y:S01]  /*0800*/  FFMA R10, R25, R10, R9 ;  /* 0x0000000a190a7223 */ /* 0x001fe20000000009 */
[----:B--2---:R-:W-:Y:S01]  /*0810*/  FFMA R5, R21, R28, R4 ;  /* 0x0000001c15057223 */ /* 0x004fe20000000004 */
[----:B------:R-:W-:-:S03]  /*0820*/  FFMA R28, R44, R23, R22 ;  /* 0x000000172c1c7223 */ /* 0x000fc60000000016 */
[----:B------:R-:W-:Y:S02]  /*0830*/  FFMA R12, R20, R29, R5 ;  /* 0x0000001d140c7223 */ /* 0x000fe40000000005 */
[----:B------:R-:W0:Y:S02]  /*0840*/  LDS.128 R4, [R34+0x30] ;  /* 0x0000300022047984 */ /* 0x000e240000000c00 */
[----:B------:R-:W-:Y:S02]  /*0850*/  FFMA R17, R25, R30, R12 ;  /* 0x0000001e19117223 */ /* 0x000fe4000000000c */
[----:B------:R-:W1:Y:S01]  /*0860*/  LDS R30, [R32+0x700] ;  /* 0x00070000201e7984 */ /* 0x000e620000000800 */
[----:B0-----:R-:W-:-:S04]  /*0870*/  FFMA R15, R21, R4, R40 ;  /* 0x00000004150f7223 */ /* 0x001fc80000000028 */
[----:B------:R-:W-:Y:S01]  /*0880*/  FFMA R4, R20, R5, R15 ;  /* 0x0000000514047223 */ /* 0x000fe2000000000f */
[C---:B-1----:R-:W-:Y:S01]  /*0890*/  FFMA R24, R30.reuse, R31, R17 ;  /* 0x0000001f1e187223 */ /* 0x042fe20000000011 */
[----:B------:R-:W0:Y:S01]  /*08a0*/  LDS.128 R12, [R34+0x70] ;  /* 0x00007000220c7984 */ /* 0x000e220000000c00 */
[----:B------:R-:W-:Y:S01]  /*08b0*/  FFMA R22, R30, R11, R10 ;  /* 0x0000000b1e167223 */ /* 0x000fe2000000000a */
[----:B------:R-:W-:-:S04]  /*08c0*/  FFMA R6, R25, R6, R4 ;  /* 0x0000000619067223 */ /* 0x000fc80000000004 */
[----:B------:R-:W-:Y:S01]  /*08d0*/  FFMA R23, R30, R7, R6 ;  /* 0x000000071e177223 */ /* 0x000fe20000000006 */
[----:B0-----:R-:W-:Y:S02]  /*08e0*/  FFMA R5, R21, R12, R16 ;  /* 0x0000000c15057223 */ /* 0x001fe40000000010 */
[----:B------:R-:W0:Y:S02]  /*08f0*/  LDS.128 R16, [R34+0x90] ;  /* 0x0000900022107984 */ /* 0x000e240000000c00 */
[----:B------:R-:W-:Y:S02]  /*0900*/  FFMA R8, R20, R13, R5 ;  /* 0x0000000d14087223 */ /* 0x000fe40000000005 */
[----:B------:R-:W1:Y:S02]  /*0910*/  LDS.128 R4, [R34+0xb0] ;  /* 0x0000b00022047984 */ /* 0x000e640000000c00 */
[----:B------:R-:W-:Y:S01]  /*0920*/  FFMA R13, R25, R14, R8 ;  /* 0x0000000e190d7223 */ /* 0x000fe20000000008 */
[----:B0-----:R-:W-:-:S03]  /*0930*/  FFMA R9, R21, R16, R26 ;  /* 0x0000001015097223 */ /* 0x001fc6000000001a */
[----:B------:R-:W-:Y:S01]  /*0940*/  FFMA R26, R30, R15, R13 ;  /* 0x0000000f1e1a7223 */ /* 0x000fe2000000000d */
[----:B-1----:R-:W-:Y:S01]  /*0950*/  FFMA R4, R21, R4, R41 ;  /* 0x0000000415047223 */ /* 0x002fe20000000029 */
[C---:B------:R-:W-:Y:S02]  /*0960*/  FFMA R12, R20.reuse, R17, R9 ;  /* 0x00000011140c7223 */ /* 0x040fe40000000009 */
[----:B------:R-:W0:Y:S01]  /*0970*/  LDS.128 R8, [R34+0xd0] ;  /* 0x0000d00022087984 */ /* 0x000e220000000c00 */
[----:B------:R-:W-:Y:S01]  /*0980*/  FFMA R17, R20, R5, R4 ;  /* 0x0000000514117223 */ /* 0x000fe20000000004 */
[C---:B------:R-:W-:Y:S02]  /*0990*/  FFMA R5, R25.reuse, R18, R12 ;  /* 0x0000001219057223 */ /* 0x040fe4000000000c */
[----:B------:R-:W1:Y:S01]  /*09a0*/  LDS.128 R12, [R34+0xf0] ;  /* 0x0000f000220c7984 */ /* 0x000e620000000c00 */
[----:B------:R-:W-:Y:S01]  /*09b0*/  FFMA R6, R25, R6, R17 ;  /* 0x0000000619067223 */ /* 0x000fe20000000011 */
[C---:B0-----:R-:W-:Y:S01]  /*09c0*/  FFMA R17, R21.reuse, R8, R28 ;  /* 0x0000000815117223 */ /* 0x041fe2000000001c */
[----:B-1----:R-:W-:-:S03]  /*09d0*/  FFMA R12, R21, R12, R27 ;  /* 0x0000000c150c7223 */ /* 0x002fc6000000001b */
[----:B------:R-:W-:Y:S01]  /*09e0*/  FFMA R4, R20, R9, R17 ;  /* 0x0000000914047223 */ /* 0x000fe20000000011 */
[----:B------:R-:W-:Y:S01]  /*09f0*/  FFMA R21, R30, R19, R5 ;  /* 0x000000131e157223 */ /* 0x000fe20000000005 */
[----:B------:R-:W-:Y:S02]  /*0a00*/  FFMA R13, R20, R13, R12 ;  /* 0x0000000d140d7223 */ /* 0x000fe4000000000c */
[C---:B------:R-:W-:Y:S01]  /*0a10*/  FFMA R4, R25.reuse, R10, R4 ;  /* 0x0000000a19047223 */ /* 0x040fe20000000004 */
[C---:B------:R-:W-:Y:S01]  /*0a20*/  FFMA R20, R30.reuse, R7, R6 ;  /* 0x000000071e147223 */ /* 0x040fe20000000006 */
[----:B------:R-:W-:Y:S02]  /*0a30*/  FFMA R14, R25, R14, R13 ;  /* 0x0000000e190e7223 */ /* 0x000fe4000000000d */
[C---:B------:R-:W-:Y:S02]  /*0a40*/  FFMA R25, R30.reuse, R11, R4 ;  /* 0x0000000b1e197223 */ /* 0x040fe40000000004 */
[----:B------:R-:W-:Y:S01]  /*0a50*/  FFMA R30, R30, R15, R14 ;  /* 0x0000000f1e1e7223 */ /* 0x000fe2000000000e */
[----:B------:R-:W-:Y:S06]  /*0a60*/  BAR.SYNC.DEFER_BLOCKING 0x0 ;  /* 0x0000000000007b1d */ /* 0x000fec0000010000 */
[----:B------:R-:W-:Y:S05]  /*0a70*/  @!P0 BRA `(.L_x_2) ;  /* 0xfffffff8006c8947 */ /* 0x000fea000383ffff */
.L_x_1:
[----:B------:R-:W1:Y:S01]  /*0a80*/  S2R R2, SR_TID.X ;  /* 0x0000000000027919 */ /* 0x000e620000002100 */
[----:B------:R-:W2:Y:S01]  /*0a90*/  LDCU UR8, c[0x0][0x384] ;  /* 0x00007080ff0877ac */ /* 0x000ea20008000800 */
[----:B------:R-:W3:Y:S01]  /*0aa0*/  LDCU.64 UR4, c[0x0][0x3a8] ;  /* 0x00007500ff0477ac */ /* 0x000ee20008000a00 */
[----:B------:R-:W4:Y:S01]  /*0ab0*/  LDCU UR6, c[0x0][0x3a0] ;  /* 0x00007400ff0677ac */ /* 0x000f220008000800 */
[----:B------:R-:W5:Y:S01]  /*0ac0*/  LDCU UR7, c[0x0][0x38c] ;  /* 0x00007180ff0777ac */ /* 0x000f620008000800 */
[----:B--2---:R-:W-:Y:S01]  /*0ad0*/  IMAD R38, R39, UR8, R38 ;  /* 0x0000000827267c24 */ /* 0x004fe2000f8e0226 */
[----:B-1----:R-:W-:Y:S02]  /*0ae0*/  SHF.R.U32.HI R0, RZ, 0x6, R2 ;  /* 0x00000006ff007819 */ /* 0x002fe40000011602 */
[----:B------:R-:W-:-:S03]  /*0af0*/  LOP3.LUT R3, R2, 0x3f, RZ, 0xc0, !PT ;  /* 0x0000003f02037812 */ /* 0x000fc600078ec0ff */
[----:B------:R-:W-:-:S05]  /*0b00*/  IMAD R0, R0, UR8, RZ ;  /* 0x0000000800007c24 */ /* 0x000fca000f8e02ff */
[----:B------:R-:W-:-:S04]  /*0b10*/  LEA R3, R0, R3, 0x3 ;  /* 0x0000000300037211 */ /* 0x000fc800078e18ff */
[----:B------:R-:W-:-:S04]  /*0b20*/  IADD3 R0, P0, PT, R38, R3, RZ ;  /* 0x0000000326007210 */ /* 0x000fc80007f1e0ff */
[----:B------:R-:W-:Y:S02]  /*0b30*/  IADD3.X R5, PT, PT, RZ, RZ, RZ, P0, !PT ;  /* 0x000000ffff057210 */ /* 0x000fe400007fe4ff */
[----:B---3--:R-:W-:-:S04]  /*0b40*/  LEA R6, P0, R0, UR4, 0x2 ;  /* 0x0000000400067c11 */ /* 0x008fc8000f8010ff */
[----:B------:R-:W-:-:S05]  /*0b50*/  LEA.HI.X R7, R0, UR5, R5, 0x2, P0 ;  /* 0x0000000500077c11 */ /* 0x000fca00080f1405 */
[----:B------:R-:W4:Y:S01]  /*0b60*/  LDG.E R0, desc[UR36][R6.64] ;  /* 0x0000002406007981 */ /* 0x000f22000c1e1900 */
[----:B------:R-:W-:-:S04]  /*0b70*/  IADD3 R11, PT, PT, R3, UR8, RZ ;  /* 0x00000008030b7c10 */ /* 0x000fc8000fffe0ff */
[----:B------:R-:W-:-:S04]  /*0b80*/  IADD3 R3, P0, PT, R38, R11, RZ ;  /* 0x0000000b26037210 */ /* 0x000fc80007f1e0ff */
[----:B------:R-:W-:Y:S02]  /*0b90*/  IADD3.X R4, PT, PT, RZ, RZ, RZ, P0, !PT ;  /* 0x000000ffff047210 */ /* 0x000fe400007fe4ff */
[----:B------:R-:W-:-:S04]  /*0ba0*/  LEA R2, P0, R3, UR4, 0x2 ;  /* 0x0000000403027c11 */ /* 0x000fc8000f8010ff */
[----:B------:R-:W-:Y:S01]  /*0bb0*/  LEA.HI.X R3, R3, UR5, R4, 0x2, P0 ;  /* 0x0000000503037c11 */ /* 0x000fe200080f1404 */
[----:B----4-:R-:W-:-:S04]  /*0bc0*/  FMUL R5, R0, UR6 ;  /* 0x0000000600057c20 */ /* 0x010fc80008400000 */
[----:B-----5:R-:W-:-:S05]  /*0bd0*/  FFMA R9, R24, UR7, R5 ;  /* 0x0000000718097c23 */ /* 0x020fca0008000005 */
[----:B------:R1:W-:Y:S04]  /*0be0*/  STG.E desc[UR36][R6.64], R9 ;  /* 0x0000000906007986 */ /* 0x0003e8000c101924 */
[----:B------:R-:W2:Y:S01]  /*0bf0*/  LDG.E R0, desc[UR36][R2.64] ;  /* 0x0000002402007981 */ /* 0x000ea2000c1e1900 */
[----:B------:R-:W-:-:S04]  /*0c00*/  IADD3 R11, PT, PT, R11, UR8, RZ ;  /* 0x000000080b0b7c10 */ /* 0x000fc8000fffe0ff */
[----:B------:R-:W-:-:S04]  /*0c10*/  IADD3 R5, P0, PT, R38, R11, RZ ;  /* 0x0000000b26057210 */ /* 0x000fc80007f1e0ff */
[----:B------:R-:W-:Y:S02]  /*0c20*/  IADD3.X R8, PT, PT, RZ, RZ, RZ, P0, !PT ;  /* 0x000000ffff087210 */ /* 0x000fe400007fe4ff */
[----:B------:R-:W-:-:S04]  /*0c30*/  LEA R4, P0, R5, UR4, 0x2 ;  /* 0x0000000405047c11 */ /* 0x000fc8000f8010ff */
[----:B------:R-:W-:Y:S01]  /*0c40*/  LEA.HI.X R5, R5, UR5, R8, 0x2, P0 ;  /* 0x0000000505057c11 */ /* 0x000fe200080f1408 */
[----:B--2---:R-:W-:-:S04]  /*0c50*/  FMUL R0, R0, UR6 ;  /* 0x0000000600007c20 */ /* 0x004fc80008400000 */
[----:B------:R-:W-:-:S05]  /*0c60*/  FFMA R23, R23, UR7, R0 ;  /* 0x0000000717177c23 */ /* 0x000fca0008000000 */
[----:B------:R2:W-:Y:S04]  /*0c70*/  STG.E desc[UR36][R2.64], R23 ;  /* 0x0000001702007986 */ /* 0x0005e8000c101924 */
[----:B------:R-:W3:Y:S01]  /*0c80*/  LDG.E R0, desc[UR36][R4.64] ;  /* 0x0000002404007981 */ /* 0x000ee2000c1e1900 */
[----:B------:R-:W-:-:S04]  /*0c90*/  IADD3 R13, PT, PT, R11, UR8, RZ ;  /* 0x000000080b0d7c10 */ /* 0x000fc8000fffe0ff */
[----:B-1----:R-:W-:-:S04]  /*0ca0*/  IADD3 R6, P0, PT, R38, R13, RZ ;  /* 0x0000000d26067210 */ /* 0x002fc80007f1e0ff */
[----:B------:R-:W-:Y:S02]  /*0cb0*/  IADD3.X R9, PT, PT, RZ, RZ, RZ, P0, !PT ;  /* 0x000000ffff097210 */ /* 0x000fe400007fe4ff */
[----:B------:R-:W-:-:S04]  /*0cc0*/  LEA R8, P0, R6, UR4, 0x2 ;  /* 0x0000000406087c11 */ /* 0x000fc8000f8010ff */
[----:B------:R-:W-:Y:S01]  /*0cd0*/  LEA.HI.X R9, R6, UR5, R9, 0x2, P0 ;  /* 0x0000000506097c11 */ /* 0x000fe200080f1409 */
[----:B---3--:R-:W-:-:S04]  /*0ce0*/  FMUL R7, R0, UR6 ;  /* 0x0000000600077c20 */ /* 0x008fc80008400000 */
[----:B------:R-:W-:-:S05]  /*0cf0*/  FFMA R11, R22, UR7, R7 ;  /* 0x00000007160b7c23 */ /* 0x000fca0008000007 */
[----:B------:R1:W-:Y:S04]  /*0d00*/  STG.E desc[UR36][R4.64], R11 ;  /* 0x0000000b04007986 */ /* 0x0003e8000c101924 */
[----:B------:R-:W3:Y:S01]  /*0d10*/  LDG.E R0, desc[UR36][R8.64] ;  /* 0x0000002408007981 */ /* 0x000ee2000c1e1900 */
[----:B------:R-:W-:-:S04]  /*0d20*/  IADD3 R13, PT, PT, R13, UR8, RZ ;  /* 0x000000080d0d7c10 */ /* 0x000fc8000fffe0ff */
[----:B--2---:R-:W-:-:S04]  /*0d30*/  IADD3 R2, P0, PT, R38, R13, RZ ;  /* 0x0000000d26027210 */ /* 0x004fc80007f1e0ff */
        /* <DEDUP_REMOVED lines=8> */
[----:B------:R-:W-:-:S04]  /*0dc0*/  IADD3 R2, P0, PT, R38, R13, RZ ;  /* 0x0000000d26027210 */ /* 0x000fc80007f1e0ff */
[----:B-1----:R-:W-:Y:S02]  /*0dd0*/  IADD3.X R5, PT, PT, RZ, RZ, RZ, P0, !PT ;  /* 0x000000ffff057210 */ /* 0x002fe400007fe4ff */
        /* <DEDUP_REMOVED lines=17> */
[----:B------:R-:W-:Y:S02]  /*0ef0*/  IADD3.X R8, PT, PT, RZ, RZ, RZ, P0, !PT ;  /* 0x000000ffff087210 */ /* 0x000fe400007fe4ff */
[----:B-1----:R-:W-:-:S04]  /*0f00*/  LEA R6, P0, R13, UR4, 0x2 ;  /* 0x000000040d067c11 */ /* 0x002fc8000f8010ff */
[----:B------:R-:W-:Y:S01]  /*0f10*/  LEA.HI.X R7, R13, UR5, R8, 0x2, P0 ;  /* 0x000000050d077c11 */ /* 0x000fe200080f1408 */
[----:B---3--:R-:W-:-:S04]  /*0f20*/  FMUL R0, R0, UR6 ;  /* 0x0000000600007c20 */ /* 0x008fc80008400000 */
[----:B------:R-:W-:-:S05]  /*0f30*/  FFMA R25, R25, UR7, R0 ;  /* 0x0000000719197c23 */ /* 0x000fca0008000000 */
[----:B------:R-:W-:Y:S04]  /*0f40*/  STG.E desc[UR36][R2.64], R25 ;  /* 0x0000001902007986 */ /* 0x000fe8000c101924 */
[----:B------:R-:W2:Y:S02]  /*0f50*/  LDG.E R0, desc[UR36][R6.64] ;  /* 0x0000002406007981 */ /* 0x000ea4000c1e1900 */
[----:B--2---:R-:W-:-:S04]  /*0f60*/  FMUL R5, R0, UR6 ;  /* 0x0000000600057c20 */ /* 0x004fc80008400000 */
[----:B------:R-:W-:-:S05]  /*0f70*/  FFMA R5, R30, UR7, R5 ;  /* 0x000000071e057c23 */ /* 0x000fca0008000005 */
[----:B------:R-:W-:Y:S01]  /*0f80*/  STG.E desc[UR36][R6.64], R5 ;  /* 0x0000000506007986 */ /* 0x000fe2000c101924 */
[----:B------:R-:W-:Y:S05]  /*0f90*/  EXIT ;  /* 0x000000000000794d */ /* 0x000fea0003800000 */
.L_x_3:
[----:B------:R-:W-:-:S00]  /*0fa0*/  BRA `(.L_x_3) ;  /* 0xfffffffc00fc7947 */ /* 0x000fc0000383ffff */
[----:B------:R-:W-:-:S00]  /*0fb0*/  NOP ;  /* 0x0000000000007918 */ /* 0x000fc00000000000 */
        /* <DEDUP_REMOVED lines=12> */
.L_x_4:


//--------------------- .nv.global.init           --------------------------
	.section	.nv.global.init,"aw",@progbits
.nv.global.init:
	.type		$str$1,@object
	.size		$str$1,($str - $str$1)
$str$1:
        /*0000*/ 	.byte	0x2f, 0x74, 0x6d, 0x70, 0x2f, 0x73, 0x61, 0x73, 0x73, 0x5f, 0x63, 0x75, 0x5f, 0x77, 0x67, 0x34
        /*0010*/ 	.byte	0x6a, 0x35, 0x6f, 0x67, 0x68, 0x2f, 0x6b, 0x2e, 0x63, 0x75, 0x00
	.type		$str,@object
	.size		$str,(__unnamed_1 - $str)
$str:
        /*001b*/ 	.byte	0x74, 0x68, 0x72, 0x65, 0x61, 0x64, 0x73, 0x5f, 0x70, 0x65, 0x72, 0x5f, 0x62, 0x6c, 0x6f, 0x63
        /*002b*/ 	.byte	0x6b, 0x20, 0x3d, 0x3d, 0x20, 0x62, 0x6c, 0x6f, 0x63, 0x6b, 0x44, 0x69, 0x6d, 0x2e, 0x78, 0x00
	.type		__unnamed_1,@object
	.size		__unnamed_1,(.L_0 - __unnamed_1)
__unnamed_1:
        /*003b*/ 	.byte	0x76, 0x6f, 0x69, 0x64, 0x20, 0x73, 0x67, 0x65, 0x6d, 0x6d, 0x5f, 0x73, 0x6d, 0x65, 0x6d, 0x28
        /*004b*/ 	.byte	0x69, 0x6e, 0x74, 0x2c, 0x20, 0x69, 0x6e, 0x74, 0x2c, 0x20, 0x69, 0x6e, 0x74, 0x2c, 0x20, 0x66
        /*005b*/ 	.byte	0x6c, 0x6f, 0x61, 0x74, 0x2c, 0x20, 0x66, 0x6c, 0x6f, 0x61, 0x74, 0x20, 0x2a, 0x2c, 0x20, 0x63
        /*006b*/ 	.byte	0x6f, 0x6e, 0x73, 0x74, 0x20, 0x66, 0x6c, 0x6f, 0x61, 0x74, 0x20, 0x2a, 0x2c, 0x20, 0x66, 0x6c
        /*007b*/ 	.byte	0x6f, 0x61, 0x74, 0x2c, 0x20, 0x66, 0x6c, 0x6f, 0x61, 0x74, 0x20, 0x2a, 0x29, 0x00
.L_0:


//--------------------- .nv.shared._Z10sgemm_smemiiifPfPKffS_ --------------------------
	.section	.nv.shared._Z10sgemm_smemiiifPfPKffS_,"aw",@nobits
	.sectionflags	@""
	.align	4
.nv.shared._Z10sgemm_smemiiifPfPKffS_:
	.zero		5120


//--------------------- .nv.shared.reserved.0     --------------------------
	.section	.nv.shared.reserved.0,"aw",@nobits
	.weak		__nv_reservedSMEM_offset_0_alias
	.size		__nv_reservedSMEM_offset_0_alias, 0, 64
	.other		__nv_reservedSMEM_offset_0_alias,@"STO_CUDA_RESERVED_SHARED STV_DEFAULT"
__nv_reservedSMEM_offset_0_alias:
	.zero		0
	.zero		64


//--------------------- .nv.constant0._Z10sgemm_smemiiifPfPKffS_ --------------------------
	.section	.nv.constant0._Z10sgemm_smemiiifPfPKffS_,"a",@progbits
	.sectionflags	@""
	.align	4
.nv.constant0._Z10sgemm_smemiiifPfPKffS_:
	.zero		944


//--------------------- SYMBOLS --------------------------

	.type		.nv.reservedSmem.offset0,@object
	.size		.nv.reservedSmem.offset0,0x4
	.type		.nv.reservedSmem.cap,@object
	.size		.nv.reservedSmem.cap,0x4
	.type		__assertfail,@function
